//
// Generated by NVIDIA NVVM Compiler
//
// Compiler Build ID: CL-36424714
// Cuda compilation tools, release 13.0, V13.0.88
// Based on NVVM 20.0.0
//

.version 9.0
.target sm_100
.address_size 64

	// .globl	_Z9grad_biasiiPfS_

.visible .entry _Z9grad_biasiiPfS_(
	.param .u32 _Z9grad_biasiiPfS__param_0,
	.param .u32 _Z9grad_biasiiPfS__param_1,
	.param .u64 .ptr .align 1 _Z9grad_biasiiPfS__param_2,
	.param .u64 .ptr .align 1 _Z9grad_biasiiPfS__param_3
)
{
	.reg .pred 	%p<11>;
	.reg .b32 	%r<39>;
	.reg .b32 	%f<71>;
	.reg .b64 	%rd<16>;

	ld.param.u32 	%r24, [_Z9grad_biasiiPfS__param_0];
	ld.param.u32 	%r23, [_Z9grad_biasiiPfS__param_1];
	ld.param.u64 	%rd4, [_Z9grad_biasiiPfS__param_2];
	ld.param.u64 	%rd5, [_Z9grad_biasiiPfS__param_3];
	cvta.to.global.u64 	%rd1, %rd5;
	mov.u32 	%r25, %ctaid.x;
	mov.u32 	%r26, %ntid.x;
	mov.u32 	%r27, %tid.x;
	mad.lo.s32 	%r1, %r25, %r26, %r27;
	setp.ge.s32 	%p1, %r1, %r24;
	@%p1 bra 	$L__BB0_14;
	cvta.to.global.u64 	%rd6, %rd4;
	mul.wide.s32 	%rd7, %r1, 4;
	add.s64 	%rd2, %rd6, %rd7;
	mov.b32 	%r28, 0;
	st.global.u32 	[%rd2], %r28;
	setp.lt.s32 	%p2, %r23, 1;
	@%p2 bra 	$L__BB0_14;
	mul.lo.s32 	%r2, %r23, %r1;
	and.b32  	%r3, %r23, 15;
	setp.lt.u32 	%p3, %r23, 16;
	mov.b32 	%r35, 0;
	mov.f32 	%f67, 0f00000000;
	@%p3 bra 	$L__BB0_5;
	and.b32  	%r35, %r23, 2147483632;
	neg.s32 	%r33, %r35;
	add.s64 	%rd3, %rd1, 32;
	mov.f32 	%f67, 0f00000000;
	mov.u32 	%r32, %r2;
$L__BB0_4:
	.pragma "nounroll";
	mul.wide.s32 	%rd8, %r32, 4;
	add.s64 	%rd9, %rd3, %rd8;
	ld.global.f32 	%f12, [%rd9+-32];
	add.f32 	%f13, %f12, %f67;
	st.global.f32 	[%rd2], %f13;
	ld.global.f32 	%f14, [%rd9+-28];
	add.f32 	%f15, %f14, %f13;
	st.global.f32 	[%rd2], %f15;
	ld.global.f32 	%f16, [%rd9+-24];
	add.f32 	%f17, %f16, %f15;
	st.global.f32 	[%rd2], %f17;
	ld.global.f32 	%f18, [%rd9+-20];
	add.f32 	%f19, %f18, %f17;
	st.global.f32 	[%rd2], %f19;
	ld.global.f32 	%f20, [%rd9+-16];
	add.f32 	%f21, %f20, %f19;
	st.global.f32 	[%rd2], %f21;
	ld.global.f32 	%f22, [%rd9+-12];
	add.f32 	%f23, %f22, %f21;
	st.global.f32 	[%rd2], %f23;
	ld.global.f32 	%f24, [%rd9+-8];
	add.f32 	%f25, %f24, %f23;
	st.global.f32 	[%rd2], %f25;
	ld.global.f32 	%f26, [%rd9+-4];
	add.f32 	%f27, %f26, %f25;
	st.global.f32 	[%rd2], %f27;
	ld.global.f32 	%f28, [%rd9];
	add.f32 	%f29, %f28, %f27;
	st.global.f32 	[%rd2], %f29;
	ld.global.f32 	%f30, [%rd9+4];
	add.f32 	%f31, %f30, %f29;
	st.global.f32 	[%rd2], %f31;
	ld.global.f32 	%f32, [%rd9+8];
	add.f32 	%f33, %f32, %f31;
	st.global.f32 	[%rd2], %f33;
	ld.global.f32 	%f34, [%rd9+12];
	add.f32 	%f35, %f34, %f33;
	st.global.f32 	[%rd2], %f35;
	ld.global.f32 	%f36, [%rd9+16];
	add.f32 	%f37, %f36, %f35;
	st.global.f32 	[%rd2], %f37;
	ld.global.f32 	%f38, [%rd9+20];
	add.f32 	%f39, %f38, %f37;
	st.global.f32 	[%rd2], %f39;
	ld.global.f32 	%f40, [%rd9+24];
	add.f32 	%f41, %f40, %f39;
	st.global.f32 	[%rd2], %f41;
	ld.global.f32 	%f42, [%rd9+28];
	add.f32 	%f67, %f42, %f41;
	st.global.f32 	[%rd2], %f67;
	add.s32 	%r33, %r33, 16;
	add.s32 	%r32, %r32, 16;
	setp.ne.s32 	%p4, %r33, 0;
	@%p4 bra 	$L__BB0_4;
$L__BB0_5:
	setp.eq.s32 	%p5, %r3, 0;
	@%p5 bra 	$L__BB0_14;
	and.b32  	%r11, %r23, 7;
	setp.lt.u32 	%p6, %r3, 8;
	@%p6 bra 	$L__BB0_8;
	add.s32 	%r30, %r35, %r2;
	mul.wide.s32 	%rd10, %r30, 4;
	add.s64 	%rd11, %rd1, %rd10;
	ld.global.f32 	%f43, [%rd11];
	add.f32 	%f44, %f43, %f67;
	st.global.f32 	[%rd2], %f44;
	ld.global.f32 	%f45, [%rd11+4];
	add.f32 	%f46, %f45, %f44;
	st.global.f32 	[%rd2], %f46;
	ld.global.f32 	%f47, [%rd11+8];
	add.f32 	%f48, %f47, %f46;
	st.global.f32 	[%rd2], %f48;
	ld.global.f32 	%f49, [%rd11+12];
	add.f32 	%f50, %f49, %f48;
	st.global.f32 	[%rd2], %f50;
	ld.global.f32 	%f51, [%rd11+16];
	add.f32 	%f52, %f51, %f50;
	st.global.f32 	[%rd2], %f52;
	ld.global.f32 	%f53, [%rd11+20];
	add.f32 	%f54, %f53, %f52;
	st.global.f32 	[%rd2], %f54;
	ld.global.f32 	%f55, [%rd11+24];
	add.f32 	%f56, %f55, %f54;
	st.global.f32 	[%rd2], %f56;
	ld.global.f32 	%f57, [%rd11+28];
	add.f32 	%f67, %f57, %f56;
	st.global.f32 	[%rd2], %f67;
	add.s32 	%r35, %r35, 8;
$L__BB0_8:
	setp.eq.s32 	%p7, %r11, 0;
	@%p7 bra 	$L__BB0_14;
	and.b32  	%r14, %r23, 3;
	setp.lt.u32 	%p8, %r11, 4;
	@%p8 bra 	$L__BB0_11;
	add.s32 	%r31, %r35, %r2;
	mul.wide.s32 	%rd12, %r31, 4;
	add.s64 	%rd13, %rd1, %rd12;
	ld.global.f32 	%f58, [%rd13];
	add.f32 	%f59, %f58, %f67;
	st.global.f32 	[%rd2], %f59;
	ld.global.f32 	%f60, [%rd13+4];
	add.f32 	%f61, %f60, %f59;
	st.global.f32 	[%rd2], %f61;
	ld.global.f32 	%f62, [%rd13+8];
	add.f32 	%f63, %f62, %f61;
	st.global.f32 	[%rd2], %f63;
	ld.global.f32 	%f64, [%rd13+12];
	add.f32 	%f67, %f64, %f63;
	st.global.f32 	[%rd2], %f67;
	add.s32 	%r35, %r35, 4;
$L__BB0_11:
	setp.eq.s32 	%p9, %r14, 0;
	@%p9 bra 	$L__BB0_14;
	add.s32 	%r38, %r35, %r2;
	neg.s32 	%r37, %r14;
$L__BB0_13:
	.pragma "nounroll";
	mul.wide.s32 	%rd14, %r38, 4;
	add.s64 	%rd15, %rd1, %rd14;
	ld.global.f32 	%f65, [%rd15];
	add.f32 	%f67, %f65, %f67;
	st.global.f32 	[%rd2], %f67;
	add.s32 	%r38, %r38, 1;
	add.s32 	%r37, %r37, 1;
	setp.ne.s32 	%p10, %r37, 0;
	@%p10 bra 	$L__BB0_13;
$L__BB0_14:
	ret;

}


// ===== COMPILED SASS (sm_100) =====

	.target	sm_100

	.elftype	@"ET_EXEC"


//--------------------- .note.nv.tkinfo           --------------------------
	.section	.note.nv.tkinfo,"",@"SHT_NOTE"
	.sectionflags	@"SHF_NOTE_NV_TKINFO"
	.tkinfo
        /*0018*/ 	.word	0x00000002
        /*0030*/ 	.string	""
        /*0030*/ 	.string	"ptxas"
        /*0030*/ 	.string	"Cuda compilation tools, release 13.0, V13.0.88"
        /*0030*/ 	.string	"Build cuda_13.0.r13.0/compiler.36424714_0"
        /*0030*/ 	.string	"-arch sm_100 -m 64 "



//--------------------- .note.nv.cuinfo           --------------------------
	.section	.note.nv.cuinfo,"",@"SHT_NOTE"
	.sectionflags	@"SHF_NOTE_NV_CUINFO"
        /*0018*/ 	.short	0x0002
        /*001a*/ 	.short	0x0064
        /*001c*/ 	.short	0x0082
	.zero		2


//--------------------- .nv.info                  --------------------------
	.section	.nv.info,"",@"SHT_CUDA_INFO"
	.align	4


	//----- nvinfo : EIATTR_REGCOUNT
	.align		4
        /*0000*/ 	.byte	0x04, 0x2f
        /*0002*/ 	.short	(.L_1 - .L_0)
	.align		4
.L_0:
        /*0004*/ 	.word	index@(_Z9grad_biasiiPfS_)
        /*0008*/ 	.word	0x00000016


	//----- nvinfo : EIATTR_FRAME_SIZE
	.align		4
.L_1:
        /*000c*/ 	.byte	0x04, 0x11
        /*000e*/ 	.short	(.L_3 - .L_2)
	.align		4
.L_2:
        /*0010*/ 	.word	index@(_Z9grad_biasiiPfS_)
        /*0014*/ 	.word	0x00000000


	//----- nvinfo : EIATTR_MIN_STACK_SIZE
	.align		4
.L_3:
        /*0018*/ 	.byte	0x04, 0x12
        /*001a*/ 	.short	(.L_5 - .L_4)
	.align		4
.L_4:
        /*001c*/ 	.word	index@(_Z9grad_biasiiPfS_)
        /*0020*/ 	.word	0x00000000
.L_5:


//--------------------- .nv.compat                --------------------------
	.section	.nv.compat,"",@"SHT_CUDA_COMPAT_INFO"
	.align	4
        /*0000*/ 	.byte	0x02, 0x09, 0x00, 0x00, 0x02, 0x02, 0x01, 0x00, 0x02, 0x05, 0x05, 0x00, 0x03, 0x07, 0x01, 0x01
        /*0010*/ 	.byte	0x02, 0x03, 0x00, 0x00, 0x02, 0x06, 0x01, 0x00, 0x04, 0x0b, 0x08, 0x00, 0x09, 0x00, 0x00, 0x00
        /*0020*/ 	.byte	0x00, 0x00, 0x00, 0x00


//--------------------- .nv.info._Z9grad_biasiiPfS_ --------------------------
	.section	.nv.info._Z9grad_biasiiPfS_,"",@"SHT_CUDA_INFO"
	.sectionflags	@""
	.align	4


	//----- nvinfo : EIATTR_CUDA_API_VERSION
	.align		4
        /*0000*/ 	.byte	0x04, 0x37
        /*0002*/ 	.short	(.L_7 - .L_6)
.L_6:
        /*0004*/ 	.word	0x00000082


	//----- nvinfo : EIATTR_KPARAM_INFO
	.align		4
.L_7:
        /*0008*/ 	.byte	0x04, 0x17
        /*000a*/ 	.short	(.L_9 - .L_8)
.L_8:
        /*000c*/ 	.word	0x00000000
        /*0010*/ 	.short	0x0003
        /*0012*/ 	.short	0x0010
        /*0014*/ 	.byte	0x00, 0xf5, 0x21, 0x00


	//----- nvinfo : EIATTR_KPARAM_INFO
	.align		4
.L_9:
        /*0018*/ 	.byte	0x04, 0x17
        /*001a*/ 	.short	(.L_11 - .L_10)
.L_10:
        /*001c*/ 	.word	0x00000000
        /*0020*/ 	.short	0x0002
        /*0022*/ 	.short	0x0008
        /*0024*/ 	.byte	0x00, 0xf5, 0x21, 0x00


	//----- nvinfo : EIATTR_KPARAM_INFO
	.align		4
.L_11:
        /*0028*/ 	.byte	0x04, 0x17
        /*002a*/ 	.short	(.L_13 - .L_12)
.L_12:
        /*002c*/ 	.word	0x00000000
        /*0030*/ 	.short	0x0001
        /*0032*/ 	.short	0x0004
        /*0034*/ 	.byte	0x00, 0xf0, 0x11, 0x00


	//----- nvinfo : EIATTR_KPARAM_INFO
	.align		4
.L_13:
        /*0038*/ 	.byte	0x04, 0x17
        /*003a*/ 	.short	(.L_15 - .L_14)
.L_14:
        /*003c*/ 	.word	0x00000000
        /*0040*/ 	.short	0x0000
        /*0042*/ 	.short	0x0000
        /*0044*/ 	.byte	0x00, 0xf0, 0x11, 0x00


	//----- nvinfo : EIATTR_SPARSE_MMA_MASK
	.align		4
.L_15:
        /*0048*/ 	.byte	0x03, 0x50
        /*004a*/ 	.short	0x0000


	//----- nvinfo : EIATTR_MAXREG_COUNT
	.align		4
        /*004c*/ 	.byte	0x03, 0x1b
        /*004e*/ 	.short	0x00ff


	//----- nvinfo : EIATTR_MERCURY_ISA_VERSION
	.align		4
        /*0050*/ 	.byte	0x03, 0x5f
        /*0052*/ 	.short	0x0101


	//----- nvinfo : EIATTR_VRC_CTA_INIT_COUNT
	.align		4
        /*0054*/ 	.byte	0x02, 0x4a
	.zero		1
	.zero		1


	//----- nvinfo : EIATTR_EXIT_INSTR_OFFSETS
	.align		4
        /*0058*/ 	.byte	0x04, 0x1c
        /*005a*/ 	.short	(.L_17 - .L_16)


	//   ....[0]....
.L_16:
        /*005c*/ 	.word	0x00000070


	//   ....[1]....
        /*0060*/ 	.word	0x000000e0


	//   ....[2]....
        /*0064*/ 	.word	0x00000540


	//   ....[3]....
        /*0068*/ 	.word	0x00000750


	//   ....[4]....
        /*006c*/ 	.word	0x000008a0


	//   ....[5]....
        /*0070*/ 	.word	0x00000960


	//----- nvinfo : EIATTR_CBANK_PARAM_SIZE
	.align		4
.L_17:
        /*0074*/ 	.byte	0x03, 0x19
        /*0076*/ 	.short	0x0018


	//----- nvinfo : EIATTR_PARAM_CBANK
	.align		4
        /*0078*/ 	.byte	0x04, 0x0a
        /*007a*/ 	.short	(.L_19 - .L_18)
	.align		4
.L_18:
        /*007c*/ 	.word	index@(.nv.constant0._Z9grad_biasiiPfS_)
        /*0080*/ 	.short	0x0380
        /*0082*/ 	.short	0x0018


	//----- nvinfo : EIATTR_SW_WAR
	.align		4
.L_19:
        /*0084*/ 	.byte	0x04, 0x36
        /*0086*/ 	.short	(.L_21 - .L_20)
.L_20:
        /*0088*/ 	.word	0x00000008
.L_21:


//--------------------- .nv.callgraph             --------------------------
	.section	.nv.callgraph,"",@"SHT_CUDA_CALLGRAPH"
	.align	4
	.sectionentsize	8
	.align		4
        /*0000*/ 	.word	0x00000000
	.align		4
        /*0004*/ 	.word	0xffffffff
	.align		4
        /*0008*/ 	.word	0x00000000
	.align		4
        /*000c*/ 	.word	0xfffffffe
	.align		4
        /*0010*/ 	.word	0x00000000
	.align		4
        /*0014*/ 	.word	0xfffffffd
	.align		4
        /*0018*/ 	.word	0x00000000
	.align		4
        /*001c*/ 	.word	0xfffffffc


//--------------------- .text._Z9grad_biasiiPfS_  --------------------------
	.section	.text._Z9grad_biasiiPfS_,"ax",@progbits
	.align	128
        .global         _Z9grad_biasiiPfS_
        .type           _Z9grad_biasiiPfS_,@function
        .size           _Z9grad_biasiiPfS_,(.L_x_6 - _Z9grad_biasiiPfS_)
        .other          _Z9grad_biasiiPfS_,@"STO_CUDA_ENTRY STV_DEFAULT"
_Z9grad_biasiiPfS_:
.text._Z9grad_biasiiPfS_:
[----:B------:R-:W-:Y:S01]  /*0000*/  LDC R1, c[0x0][0x37c] ;  /* 0x0000df00ff017b82 */ /* 0x000fe20000000800 */
[----:B------:R-:W0:Y:S07]  /*0010*/  S2R R0, SR_TID.X ;  /* 0x0000000000007919 */ /* 0x000e2e0000002100 */
[----:B------:R-:W0:Y:S01]  /*0020*/  S2UR UR4, SR_CTAID.X ;  /* 0x00000000000479c3 */ /* 0x000e220000002500 */
[----:B------:R-:W1:Y:S07]  /*0030*/  LDCU UR5, c[0x0][0x380] ;  /* 0x00007000ff0577ac */ /* 0x000e6e0008000800 */
[----:B------:R-:W0:Y:S02]  /*0040*/  LDC R5, c[0x0][0x360] ;  /* 0x0000d800ff057b82 */ /* 0x000e240000000800 */
[----:B0-----:R-:W-:-:S05]  /*0050*/  IMAD R5, R5, UR4, R0 ;  /* 0x0000000405057c24 */ /* 0x001fca000f8e0200 */
[----:B-1----:R-:W-:-:S13]  /*0060*/  ISETP.GE.AND P0, PT, R5, UR5, PT ;  /* 0x0000000505007c0c */ /* 0x002fda000bf06270 */
[----:B------:R-:W-:Y:S05]  /*0070*/  @P0 EXIT ;  /* 0x000000000000094d */ /* 0x000fea0003800000 */
[----:B------:R-:W0:Y:S01]  /*0080*/  LDC R6, c[0x0][0x384] ;  /* 0x0000e100ff067b82 */ /* 0x000e220000000800 */
[----:B------:R-:W1:Y:S07]  /*0090*/  LDCU.64 UR6, c[0x0][0x358] ;  /* 0x00006b00ff0677ac */ /* 0x000e6e0008000a00 */
[----:B------:R-:W2:Y:S01]  /*00a0*/  LDC.64 R2, c[0x0][0x388] ;  /* 0x0000e200ff027b82 */ /* 0x000ea20000000a00 */
[----:B0-----:R-:W-:Y:S01]  /*00b0*/  ISETP.GE.AND P0, PT, R6, 0x1, PT ;  /* 0x000000010600780c */ /* 0x001fe20003f06270 */
[----:B--2---:R-:W-:-:S05]  /*00c0*/  IMAD.WIDE R2, R5, 0x4, R2 ;  /* 0x0000000405027825 */ /* 0x004fca00078e0202 */
[----:B-1----:R0:W-:Y:S07]  /*00d0*/  STG.E desc[UR6][R2.64], RZ ;  /* 0x000000ff02007986 */ /* 0x0021ee000c101906 */
[----:B------:R-:W-:Y:S05]  /*00e0*/  @!P0 EXIT ;  /* 0x000000000000894d */ /* 0x000fea0003800000 */
[C---:B------:R-:W-:Y:S01]  /*00f0*/  ISETP.GE.U32.AND P1, PT, R6.reuse, 0x10, PT ;  /* 0x000000100600780c */ /* 0x040fe20003f26070 */
[----:B------:R-:W-:Y:S01]  /*0100*/  HFMA2 R7, -RZ, RZ, 0, 0 ;  /* 0x00000000ff077431 */ /* 0x000fe200000001ff */
[----:B------:R-:W-:Y:S01]  /*0110*/  LOP3.LUT R12, R6, 0xf, RZ, 0xc0, !PT ;  /* 0x0000000f060c7812 */ /* 0x000fe200078ec0ff */
[----:B------:R-:W-:Y:S01]  /*0120*/  IMAD R0, R5, R6, RZ ;  /* 0x0000000605007224 */ /* 0x000fe200078e02ff */
[----:B------:R-:W-:Y:S02]  /*0130*/  MOV R11, RZ ;  /* 0x000000ff000b7202 */ /* 0x000fe40000000f00 */
[----:B------:R-:W-:-:S07]  /*0140*/  ISETP.NE.AND P0, PT, R12, RZ, PT ;  /* 0x000000ff0c00720c */ /* 0x000fce0003f05270 */
[----:B------:R-:W-:Y:S06]  /*0150*/  @!P1 BRA `(.L_x_0) ;  /* 0x0000000000f89947 */ /* 0x000fec0003800000 */
[----:B------:R-:W1:Y:S01]  /*0160*/  LDCU.64 UR4, c[0x0][0x390] ;  /* 0x00007200ff0477ac */ /* 0x000e620008000a00 */
[----:B------:R-:W-:Y:S02]  /*0170*/  LOP3.LUT R7, R6, 0x7ffffff0, RZ, 0xc0, !PT ;  /* 0x7ffffff006077812 */ /* 0x000fe400078ec0ff */
[----:B------:R-:W-:Y:S02]  /*0180*/  MOV R11, RZ ;  /* 0x000000ff000b7202 */ /* 0x000fe40000000f00 */
[----:B------:R-:W-:Y:S02]  /*0190*/  MOV R9, R0 ;  /* 0x0000000000097202 */ /* 0x000fe40000000f00 */
[----:B------:R-:W-:Y:S01]  /*01a0*/  IADD3 R8, PT, PT, -R7, RZ, RZ ;  /* 0x000000ff07087210 */ /* 0x000fe20007ffe1ff */
[----:B-1----:R-:W-:-:S04]  /*01b0*/  UIADD3 UR4, UP0, UPT, UR4, 0x20, URZ ;  /* 0x0000002004047890 */ /* 0x002fc8000ff1e0ff */
[----:B------:R-:W-:-:S12]  /*01c0*/  UIADD3.X UR5, UPT, UPT, URZ, UR5, URZ, UP0, !UPT ;  /* 0x00000005ff057290 */ /* 0x000fd800087fe4ff */
.L_x_1:
[----:B------:R-:W-:Y:S02]  /*01d0*/  MOV R4, UR4 ;  /* 0x0000000400047c02 */ /* 0x000fe40008000f00 */
[----:B------:R-:W-:-:S03]  /*01e0*/  MOV R5, UR5 ;  /* 0x0000000500057c02 */ /* 0x000fc60008000f00 */
[----:B------:R-:W-:-:S05]  /*01f0*/  IMAD.WIDE R4, R9, 0x4, R4 ;  /* 0x0000000409047825 */ /* 0x000fca00078e0204 */
[----:B------:R-:W2:Y:S02]  /*0200*/  LDG.E R10, desc[UR6][R4.64+-0x20] ;  /* 0xffffe006040a7981 */ /* 0x000ea4000c1e1900 */
[----:B--23--:R-:W-:-:S05]  /*0210*/  FADD R11, R10, R11 ;  /* 0x0000000b0a0b7221 */ /* 0x00cfca0000000000 */
[----:B------:R1:W-:Y:S04]  /*0220*/  STG.E desc[UR6][R2.64], R11 ;  /* 0x0000000b02007986 */ /* 0x0003e8000c101906 */
[----:B------:R-:W2:Y:S02]  /*0230*/  LDG.E R10, desc[UR6][R4.64+-0x1c] ;  /* 0xffffe406040a7981 */ /* 0x000ea4000c1e1900 */
[----:B--2---:R-:W-:-:S05]  /*0240*/  FADD R13, R11, R10 ;  /* 0x0000000a0b0d7221 */ /* 0x004fca0000000000 */
[----:B------:R2:W-:Y:S04]  /*0250*/  STG.E desc[UR6][R2.64], R13 ;  /* 0x0000000d02007986 */ /* 0x0005e8000c101906 */
[----:B------:R-:W3:Y:S02]  /*0260*/  LDG.E R10, desc[UR6][R4.64+-0x18] ;  /* 0xffffe806040a7981 */ /* 0x000ee4000c1e1900 */
[----:B---3--:R-:W-:-:S05]  /*0270*/  FADD R15, R13, R10 ;  /* 0x0000000a0d0f7221 */ /* 0x008fca0000000000 */
[----:B------:R3:W-:Y:S04]  /*0280*/  STG.E desc[UR6][R2.64], R15 ;  /* 0x0000000f02007986 */ /* 0x0007e8000c101906 */
[----:B------:R-:W4:Y:S02]  /*0290*/  LDG.E R10, desc[UR6][R4.64+-0x14] ;  /* 0xffffec06040a7981 */ /* 0x000f24000c1e1900 */
[----:B----4-:R-:W-:-:S05]  /*02a0*/  FADD R17, R15, R10 ;  /* 0x0000000a0f117221 */ /* 0x010fca0000000000 */
[----:B------:R4:W-:Y:S04]  /*02b0*/  STG.E desc[UR6][R2.64], R17 ;  /* 0x0000001102007986 */ /* 0x0009e8000c101906 */
[----:B------:R-:W1:Y:S02]  /*02c0*/  LDG.E R10, desc[UR6][R4.64+-0x10] ;  /* 0xfffff006040a7981 */ /* 0x000e64000c1e1900 */
[----:B-1----:R-:W-:-:S05]  /*02d0*/  FADD R11, R17, R10 ;  /* 0x0000000a110b7221 */ /* 0x002fca0000000000 */
        /* <DEDUP_REMOVED lines=12> */
[----:B------:R-:W-:Y:S04]  /*03a0*/  STG.E desc[UR6][R2.64], R11 ;  /* 0x0000000b02007986 */ /* 0x000fe8000c101906 */
        /* <DEDUP_REMOVED lines=9> */
[----:B------:R-:W4:Y:S02]  /*0440*/  LDG.E R10, desc[UR6][R4.64+0x10] ;  /* 0x00001006040a7981 */ /* 0x000f24000c1e1900 */
[----:B----4-:R-:W-:-:S05]  /*0450*/  FADD R19, R17, R10 ;  /* 0x0000000a11137221 */ /* 0x010fca0000000000 */
[----:B------:R3:W-:Y:S04]  /*0460*/  STG.E desc[UR6][R2.64], R19 ;  /* 0x0000001302007986 */ /* 0x0007e8000c101906 */
[----:B------:R-:W1:Y:S02]  /*0470*/  LDG.E R10, desc[UR6][R4.64+0x14] ;  /* 0x00001406040a7981 */ /* 0x000e64000c1e1900 */
[----:B-1----:R-:W-:-:S05]  /*0480*/  FADD R13, R19, R10 ;  /* 0x0000000a130d7221 */ /* 0x002fca0000000000 */
[----:B------:R3:W-:Y:S04]  /*0490*/  STG.E desc[UR6][R2.64], R13 ;  /* 0x0000000d02007986 */ /* 0x0007e8000c101906 */
[----:B------:R-:W2:Y:S01]  /*04a0*/  LDG.E R10, desc[UR6][R4.64+0x18] ;  /* 0x00001806040a7981 */ /* 0x000ea2000c1e1900 */
[----:B------:R-:W-:Y:S01]  /*04b0*/  IADD3 R8, PT, PT, R8, 0x10, RZ ;  /* 0x0000001008087810 */ /* 0x000fe20007ffe0ff */
[----:B--2---:R-:W-:-:S05]  /*04c0*/  FADD R15, R13, R10 ;  /* 0x0000000a0d0f7221 */ /* 0x004fca0000000000 */
[----:B------:R3:W-:Y:S04]  /*04d0*/  STG.E desc[UR6][R2.64], R15 ;  /* 0x0000000f02007986 */ /* 0x0007e8000c101906 */
[----:B------:R-:W2:Y:S01]  /*04e0*/  LDG.E R10, desc[UR6][R4.64+0x1c] ;  /* 0x00001c06040a7981 */ /* 0x000ea2000c1e1900 */
[----:B------:R-:W-:Y:S02]  /*04f0*/  ISETP.NE.AND P1, PT, R8, RZ, PT ;  /* 0x000000ff0800720c */ /* 0x000fe40003f25270 */
[----:B------:R-:W-:Y:S01]  /*0500*/  IADD3 R9, PT, PT, R9, 0x10, RZ ;  /* 0x0000001009097810 */ /* 0x000fe20007ffe0ff */
[----:B--2---:R-:W-:-:S05]  /*0510*/  FADD R11, R15, R10 ;  /* 0x0000000a0f0b7221 */ /* 0x004fca0000000000 */
[----:B------:R3:W-:Y:S05]  /*0520*/  STG.E desc[UR6][R2.64], R11 ;  /* 0x0000000b02007986 */ /* 0x0007ea000c101906 */
[----:B------:R-:W-:Y:S05]  /*0530*/  @P1 BRA `(.L_x_1) ;  /* 0xfffffffc00241947 */ /* 0x000fea000383ffff */
.L_x_0:
[----:B------:R-:W-:Y:S05]  /*0540*/  @!P0 EXIT ;  /* 0x000000000000894d */ /* 0x000fea0003800000 */
[----:B------:R-:W-:Y:S02]  /*0550*/  ISETP.GE.U32.AND P0, PT, R12, 0x8, PT ;  /* 0x000000080c00780c */ /* 0x000fe40003f06070 */
[----:B------:R-:W-:-:S04]  /*0560*/  LOP3.LUT R10, R6, 0x7, RZ, 0xc0, !PT ;  /* 0x00000007060a7812 */ /* 0x000fc800078ec0ff */
[----:B------:R-:W-:-:S07]  /*0570*/  ISETP.NE.AND P1, PT, R10, RZ, PT ;  /* 0x000000ff0a00720c */ /* 0x000fce0003f25270 */
[----:B------:R-:W-:Y:S06]  /*0580*/  @!P0 BRA `(.L_x_2) ;  /* 0x0000000000708947 */ /* 0x000fec0003800000 */
[----:B------:R-:W1:Y:S01]  /*0590*/  LDC.64 R4, c[0x0][0x390] ;  /* 0x0000e400ff047b82 */ /* 0x000e620000000a00 */
[----:B------:R-:W-:-:S05]  /*05a0*/  IADD3 R9, PT, PT, R0, R7, RZ ;  /* 0x0000000700097210 */ /* 0x000fca0007ffe0ff */
[----:B-1----:R-:W-:-:S05]  /*05b0*/  IMAD.WIDE R4, R9, 0x4, R4 ;  /* 0x0000000409047825 */ /* 0x002fca00078e0204 */
[----:B------:R-:W3:Y:S02]  /*05c0*/  LDG.E R8, desc[UR6][R4.64] ;  /* 0x0000000604087981 */ /* 0x000ee4000c1e1900 */
[----:B---3--:R-:W-:-:S05]  /*05d0*/  FADD R11, R11, R8 ;  /* 0x000000080b0b7221 */ /* 0x008fca0000000000 */
[----:B------:R-:W-:Y:S04]  /*05e0*/  STG.E desc[UR6][R2.64], R11 ;  /* 0x0000000b02007986 */ /* 0x000fe8000c101906 */
[----:B------:R-:W2:Y:S02]  /*05f0*/  LDG.E R8, desc[UR6][R4.64+0x4] ;  /* 0x0000040604087981 */ /* 0x000ea4000c1e1900 */
[----:B--2---:R-:W-:-:S05]  /*0600*/  FADD R9, R11, R8 ;  /* 0x000000080b097221 */ /* 0x004fca0000000000 */
[----:B------:R1:W-:Y:S04]  /*0610*/  STG.E desc[UR6][R2.64], R9 ;  /* 0x0000000902007986 */ /* 0x0003e8000c101906 */
[----:B------:R-:W2:Y:S02]  /*0620*/  LDG.E R8, desc[UR6][R4.64+0x8] ;  /* 0x0000080604087981 */ /* 0x000ea4000c1e1900 */
[----:B--2---:R-:W-:-:S05]  /*0630*/  FADD R13, R9, R8 ;  /* 0x00000008090d7221 */ /* 0x004fca0000000000 */
[----:B------:R2:W-:Y:S04]  /*0640*/  STG.E desc[UR6][R2.64], R13 ;  /* 0x0000000d02007986 */ /* 0x0005e8000c101906 */
[----:B------:R-:W3:Y:S02]  /*0650*/  LDG.E R8, desc[UR6][R4.64+0xc] ;  /* 0x00000c0604087981 */ /* 0x000ee4000c1e1900 */
[----:B---3--:R-:W-:-:S05]  /*0660*/  FADD R15, R13, R8 ;  /* 0x000000080d0f7221 */ /* 0x008fca0000000000 */
[----:B------:R4:W-:Y:S04]  /*0670*/  STG.E desc[UR6][R2.64], R15 ;  /* 0x0000000f02007986 */ /* 0x0009e8000c101906 */
[----:B------:R-:W3:Y:S02]  /*0680*/  LDG.E R8, desc[UR6][R4.64+0x10] ;  /* 0x0000100604087981 */ /* 0x000ee4000c1e1900 */
[----:B---3--:R-:W-:-:S05]  /*0690*/  FADD R17, R15, R8 ;  /* 0x000000080f117221 */ /* 0x008fca0000000000 */
[----:B------:R4:W-:Y:S04]  /*06a0*/  STG.E desc[UR6][R2.64], R17 ;  /* 0x0000001102007986 */ /* 0x0009e8000c101906 */
[----:B------:R-:W1:Y:S02]  /*06b0*/  LDG.E R8, desc[UR6][R4.64+0x14] ;  /* 0x0000140604087981 */ /* 0x000e64000c1e1900 */
[----:B-1----:R-:W-:-:S05]  /*06c0*/  FADD R9, R17, R8 ;  /* 0x0000000811097221 */ /* 0x002fca0000000000 */
[----:B------:R4:W-:Y:S04]  /*06d0*/  STG.E desc[UR6][R2.64], R9 ;  /* 0x0000000902007986 */ /* 0x0009e8000c101906 */
[----:B------:R-:W2:Y:S02]  /*06e0*/  LDG.E R8, desc[UR6][R4.64+0x18] ;  /* 0x0000180604087981 */ /* 0x000ea4000c1e1900 */
[----:B--2---:R-:W-:-:S05]  /*06f0*/  FADD R13, R9, R8 ;  /* 0x00000008090d7221 */ /* 0x004fca0000000000 */
[----:B------:R4:W-:Y:S04]  /*0700*/  STG.E desc[UR6][R2.64], R13 ;  /* 0x0000000d02007986 */ /* 0x0009e8000c101906 */
[----:B------:R-:W2:Y:S01]  /*0710*/  LDG.E R8, desc[UR6][R4.64+0x1c] ;  /* 0x00001c0604087981 */ /* 0x000ea2000c1e1900 */
[----:B------:R-:W-:Y:S01]  /*0720*/  IADD3 R7, PT, PT, R7, 0x8, RZ ;  /* 0x0000000807077810 */ /* 0x000fe20007ffe0ff */
[----:B--2---:R-:W-:-:S05]  /*0730*/  FADD R11, R13, R8 ;  /* 0x000000080d0b7221 */ /* 0x004fca0000000000 */
[----:B------:R4:W-:Y:S02]  /*0740*/  STG.E desc[UR6][R2.64], R11 ;  /* 0x0000000b02007986 */ /* 0x0009e4000c101906 */
.L_x_2:
[----:B------:R-:W-:Y:S05]  /*0750*/  @!P1 EXIT ;  /* 0x000000000000994d */ /* 0x000fea0003800000 */
[----:B------:R-:W-:Y:S02]  /*0760*/  ISETP.GE.U32.AND P0, PT, R10, 0x4, PT ;  /* 0x000000040a00780c */ /* 0x000fe40003f06070 */
[----:B------:R-:W-:-:S04]  /*0770*/  LOP3.LUT R6, R6, 0x3, RZ, 0xc0, !PT ;  /* 0x0000000306067812 */ /* 0x000fc800078ec0ff */
[----:B------:R-:W-:-:S07]  /*0780*/  ISETP.NE.AND P1, PT, R6, RZ, PT ;  /* 0x000000ff0600720c */ /* 0x000fce0003f25270 */
[----:B------:R-:W-:Y:S06]  /*0790*/  @!P0 BRA `(.L_x_3) ;  /* 0x0000000000408947 */ /* 0x000fec0003800000 */
[----:B------:R-:W1:Y:S01]  /*07a0*/  LDC.64 R4, c[0x0][0x390] ;  /* 0x0000e400ff047b82 */ /* 0x000e620000000a00 */
[----:B----4-:R-:W-:-:S05]  /*07b0*/  IADD3 R9, PT, PT, R0, R7, RZ ;  /* 0x0000000700097210 */ /* 0x010fca0007ffe0ff */
[----:B-1----:R-:W-:-:S05]  /*07c0*/  IMAD.WIDE R4, R9, 0x4, R4 ;  /* 0x0000000409047825 */ /* 0x002fca00078e0204 */
[----:B------:R-:W2:Y:S02]  /*07d0*/  LDG.E R8, desc[UR6][R4.64] ;  /* 0x0000000604087981 */ /* 0x000ea4000c1e1900 */
[----:B--2---:R-:W-:-:S05]  /*07e0*/  FADD R9, R11, R8 ;  /* 0x000000080b097221 */ /* 0x004fca0000000000 */
[----:B------:R1:W-:Y:S04]  /*07f0*/  STG.E desc[UR6][R2.64], R9 ;  /* 0x0000000902007986 */ /* 0x0003e8000c101906 */
[----:B------:R-:W3:Y:S02]  /*0800*/  LDG.E R8, desc[UR6][R4.64+0x4] ;  /* 0x0000040604087981 */ /* 0x000ee4000c1e1900 */
[----:B---3--:R-:W-:-:S05]  /*0810*/  FADD R13, R9, R8 ;  /* 0x00000008090d7221 */ /* 0x008fca0000000000 */
        /* <DEDUP_REMOVED lines=8> */
.L_x_3:
[----:B------:R-:W-:Y:S05]  /*08a0*/  @!P1 EXIT ;  /* 0x000000000000994d */ /* 0x000fea0003800000 */
[----:B-1--4-:R-:W1:Y:S01]  /*08b0*/  LDC.64 R8, c[0x0][0x390] ;  /* 0x0000e400ff087b82 */ /* 0x012e620000000a00 */
[----:B------:R-:W-:Y:S02]  /*08c0*/  IADD3 R7, PT, PT, R0, R7, RZ ;  /* 0x0000000700077210 */ /* 0x000fe40007ffe0ff */
[----:B------:R-:W-:-:S07]  /*08d0*/  IADD3 R6, PT, PT, -R6, RZ, RZ ;  /* 0x000000ff06067210 */ /* 0x000fce0007ffe1ff */
.L_x_4:
[----:B-1----:R-:W-:-:S06]  /*08e0*/  IMAD.WIDE R4, R7, 0x4, R8 ;  /* 0x0000000407047825 */ /* 0x002fcc00078e0208 */
[----:B------:R-:W3:Y:S01]  /*08f0*/  LDG.E R4, desc[UR6][R4.64] ;  /* 0x0000000604047981 */ /* 0x000ee2000c1e1900 */
[----:B------:R-:W-:Y:S02]  /*0900*/  IADD3 R6, PT, PT, R6, 0x1, RZ ;  /* 0x0000000106067810 */ /* 0x000fe40007ffe0ff */
[----:B------:R-:W-:Y:S02]  /*0910*/  IADD3 R7, PT, PT, R7, 0x1, RZ ;  /* 0x0000000107077810 */ /* 0x000fe40007ffe0ff */
[----:B------:R-:W-:Y:S01]  /*0920*/  ISETP.NE.AND P0, PT, R6, RZ, PT ;  /* 0x000000ff0600720c */ /* 0x000fe20003f05270 */
[----:B--23--:R-:W-:-:S05]  /*0930*/  FADD R11, R4, R11 ;  /* 0x0000000b040b7221 */ /* 0x00cfca0000000000 */
[----:B------:R2:W-:Y:S07]  /*0940*/  STG.E desc[UR6][R2.64], R11 ;  /* 0x0000000b02007986 */ /* 0x0005ee000c101906 */
[----:B------:R-:W-:Y:S05]  /*0950*/  @P0 BRA `(.L_x_4) ;  /* 0xfffffffc00e00947 */ /* 0x000fea000383ffff */
[----:B------:R-:W-:Y:S05]  /*0960*/  EXIT ;  /* 0x000000000000794d */ /* 0x000fea0003800000 */
.L_x_5:
[----:B------:R-:W-:-:S00]  /*0970*/  BRA `(.L_x_5) ;  /* 0xfffffffc00fc7947 */ /* 0x000fc0000383ffff */
[----:B------:R-:W-:-:S00]  /*0980*/  NOP ;  /* 0x0000000000007918 */ /* 0x000fc00000000000 */
[----:B------:R-:W-:-:S00]  /*0990*/  NOP ;  /* 0x0000000000007918 */ /* 0x000fc00000000000 */
[----:B------:R-:W-:-:S00]  /*09a0*/  NOP ;  /* 0x0000000000007918 */ /* 0x000fc00000000000 */
[----:B------:R-:W-:-:S00]  /*09b0*/  NOP ;  /* 0x0000000000007918 */ /* 0x000fc00000000000 */
[----:B------:R-:W-:-:S00]  /*09c0*/  NOP ;  /* 0x0000000000007918 */ /* 0x000fc00000000000 */
[----:B------:R-:W-:-:S00]  /*09d0*/  NOP ;  /* 0x0000000000007918 */ /* 0x000fc00000000000 */
[----:B------:R-:W-:-:S00]  /*09e0*/  NOP ;  /* 0x0000000000007918 */ /* 0x000fc00000000000 */
[----:B------:R-:W-:-:S00]  /*09f0*/  NOP ;  /* 0x0000000000007918 */ /* 0x000fc00000000000 */
.L_x_6:


//--------------------- .nv.shared.reserved.0     --------------------------
	.section	.nv.shared.reserved.0,"aw",@nobits
	.weak		__nv_reservedSMEM_offset_0_alias
	.size		__nv_reservedSMEM_offset_0_alias, 0, 64
	.other		__nv_reservedSMEM_offset_0_alias,@"STO_CUDA_RESERVED_SHARED STV_DEFAULT"
__nv_reservedSMEM_offset_0_alias:
	.zero		0
	.zero		64


//--------------------- .nv.constant0._Z9grad_biasiiPfS_ --------------------------
	.section	.nv.constant0._Z9grad_biasiiPfS_,"a",@progbits
	.sectionflags	@""
	.align	4
.nv.constant0._Z9grad_biasiiPfS_:
	.zero		920


//--------------------- SYMBOLS --------------------------

	.type		.nv.reservedSmem.offset0,@object
	.size		.nv.reservedSmem.offset0,0x4
